//
// Generated by NVIDIA NVVM Compiler
//
// Compiler Build ID: CL-36424714
// Cuda compilation tools, release 13.0, V13.0.88
// Based on NVVM 20.0.0
//

.version 9.0
.target sm_100
.address_size 64

	// .globl	_Z7isprimePiS_

.visible .entry _Z7isprimePiS_(
	.param .u64 .ptr .align 1 _Z7isprimePiS__param_0,
	.param .u64 .ptr .align 1 _Z7isprimePiS__param_1
)
{
	.reg .pred 	%p<4>;
	.reg .b32 	%r<8>;
	.reg .b64 	%rd<5>;

	ld.param.u64 	%rd1, [_Z7isprimePiS__param_0];
	ld.param.u64 	%rd2, [_Z7isprimePiS__param_1];
	mov.u32 	%r3, %tid.x;
	mov.u32 	%r4, %ctaid.x;
	mov.u32 	%r5, %ntid.x;
	mad.lo.s32 	%r1, %r4, %r5, %r3;
	setp.lt.s32 	%p1, %r1, 2;
	@%p1 bra 	$L__BB0_4;
	cvta.to.global.u64 	%rd3, %rd1;
	ld.global.u32 	%r2, [%rd3];
	setp.ge.s32 	%p2, %r1, %r2;
	@%p2 bra 	$L__BB0_4;
	rem.u32 	%r6, %r2, %r1;
	setp.ne.s32 	%p3, %r6, 0;
	@%p3 bra 	$L__BB0_4;
	cvta.to.global.u64 	%rd4, %rd2;
	mov.b32 	%r7, 0;
	st.global.u32 	[%rd4], %r7;
$L__BB0_4:
	ret;

}


// ===== COMPILED SASS (sm_100) =====

	.target	sm_100

	.elftype	@"ET_EXEC"


//--------------------- .note.nv.tkinfo           --------------------------
	.section	.note.nv.tkinfo,"",@"SHT_NOTE"
	.sectionflags	@"SHF_NOTE_NV_TKINFO"
	.tkinfo
        /*0018*/ 	.word	0x00000002
        /*0030*/ 	.string	""
        /*0030*/ 	.string	"ptxas"
        /*0030*/ 	.string	"Cuda compilation tools, release 13.0, V13.0.88"
        /*0030*/ 	.string	"Build cuda_13.0.r13.0/compiler.36424714_0"
        /*0030*/ 	.string	"-arch sm_100 -m 64 "



//--------------------- .note.nv.cuinfo           --------------------------
	.section	.note.nv.cuinfo,"",@"SHT_NOTE"
	.sectionflags	@"SHF_NOTE_NV_CUINFO"
        /*0018*/ 	.short	0x0002
        /*001a*/ 	.short	0x0064
        /*001c*/ 	.short	0x0082
	.zero		2


//--------------------- .nv.info                  --------------------------
	.section	.nv.info,"",@"SHT_CUDA_INFO"
	.align	4


	//----- nvinfo : EIATTR_REGCOUNT
	.align		4
        /*0000*/ 	.byte	0x04, 0x2f
        /*0002*/ 	.short	(.L_1 - .L_0)
	.align		4
.L_0:
        /*0004*/ 	.word	index@(_Z7isprimePiS_)
        /*0008*/ 	.word	0x0000000a


	//----- nvinfo : EIATTR_FRAME_SIZE
	.align		4
.L_1:
        /*000c*/ 	.byte	0x04, 0x11
        /*000e*/ 	.short	(.L_3 - .L_2)
	.align		4
.L_2:
        /*0010*/ 	.word	index@(_Z7isprimePiS_)
        /*0014*/ 	.word	0x00000000


	//----- nvinfo : EIATTR_MIN_STACK_SIZE
	.align		4
.L_3:
        /*0018*/ 	.byte	0x04, 0x12
        /*001a*/ 	.short	(.L_5 - .L_4)
	.align		4
.L_4:
        /*001c*/ 	.word	index@(_Z7isprimePiS_)
        /*0020*/ 	.word	0x00000000
.L_5:


//--------------------- .nv.compat                --------------------------
	.section	.nv.compat,"",@"SHT_CUDA_COMPAT_INFO"
	.align	4
        /*0000*/ 	.byte	0x02, 0x09, 0x00, 0x00, 0x02, 0x02, 0x01, 0x00, 0x02, 0x05, 0x05, 0x00, 0x03, 0x07, 0x01, 0x01
        /*0010*/ 	.byte	0x02, 0x03, 0x00, 0x00, 0x02, 0x06, 0x01, 0x00, 0x04, 0x0b, 0x08, 0x00, 0x09, 0x00, 0x00, 0x00
        /*0020*/ 	.byte	0x00, 0x00, 0x00, 0x00


//--------------------- .nv.info._Z7isprimePiS_   --------------------------
	.section	.nv.info._Z7isprimePiS_,"",@"SHT_CUDA_INFO"
	.sectionflags	@""
	.align	4


	//----- nvinfo : EIATTR_CUDA_API_VERSION
	.align		4
        /*0000*/ 	.byte	0x04, 0x37
        /*0002*/ 	.short	(.L_7 - .L_6)
.L_6:
        /*0004*/ 	.word	0x00000082


	//----- nvinfo : EIATTR_KPARAM_INFO
	.align		4
.L_7:
        /*0008*/ 	.byte	0x04, 0x17
        /*000a*/ 	.short	(.L_9 - .L_8)
.L_8:
        /*000c*/ 	.word	0x00000000
        /*0010*/ 	.short	0x0001
        /*0012*/ 	.short	0x0008
        /*0014*/ 	.byte	0x00, 0xf5, 0x21, 0x00


	//----- nvinfo : EIATTR_KPARAM_INFO
	.align		4
.L_9:
        /*0018*/ 	.byte	0x04, 0x17
        /*001a*/ 	.short	(.L_11 - .L_10)
.L_10:
        /*001c*/ 	.word	0x00000000
        /*0020*/ 	.short	0x0000
        /*0022*/ 	.short	0x0000
        /*0024*/ 	.byte	0x00, 0xf5, 0x21, 0x00


	//----- nvinfo : EIATTR_SPARSE_MMA_MASK
	.align		4
.L_11:
        /*0028*/ 	.byte	0x03, 0x50
        /*002a*/ 	.short	0x0000


	//----- nvinfo : EIATTR_MAXREG_COUNT
	.align		4
        /*002c*/ 	.byte	0x03, 0x1b
        /*002e*/ 	.short	0x00ff


	//----- nvinfo : EIATTR_MERCURY_ISA_VERSION
	.align		4
        /*0030*/ 	.byte	0x03, 0x5f
        /*0032*/ 	.short	0x0101


	//----- nvinfo : EIATTR_VRC_CTA_INIT_COUNT
	.align		4
        /*0034*/ 	.byte	0x02, 0x4a
	.zero		1
	.zero		1


	//----- nvinfo : EIATTR_EXIT_INSTR_OFFSETS
	.align		4
        /*0038*/ 	.byte	0x04, 0x1c
        /*003a*/ 	.short	(.L_13 - .L_12)


	//   ....[0]....
.L_12:
        /*003c*/ 	.word	0x00000060


	//   ....[1]....
        /*0040*/ 	.word	0x000000b0


	//   ....[2]....
        /*0044*/ 	.word	0x000001e0


	//   ....[3]....
        /*0048*/ 	.word	0x00000210


	//----- nvinfo : EIATTR_CBANK_PARAM_SIZE
	.align		4
.L_13:
        /*004c*/ 	.byte	0x03, 0x19
        /*004e*/ 	.short	0x0010


	//----- nvinfo : EIATTR_PARAM_CBANK
	.align		4
        /*0050*/ 	.byte	0x04, 0x0a
        /*0052*/ 	.short	(.L_15 - .L_14)
	.align		4
.L_14:
        /*0054*/ 	.word	index@(.nv.constant0._Z7isprimePiS_)
        /*0058*/ 	.short	0x0380
        /*005a*/ 	.short	0x0010


	//----- nvinfo : EIATTR_SW_WAR
	.align		4
.L_15:
        /*005c*/ 	.byte	0x04, 0x36
        /*005e*/ 	.short	(.L_17 - .L_16)
.L_16:
        /*0060*/ 	.word	0x00000008
.L_17:


//--------------------- .nv.callgraph             --------------------------
	.section	.nv.callgraph,"",@"SHT_CUDA_CALLGRAPH"
	.align	4
	.sectionentsize	8
	.align		4
        /*0000*/ 	.word	0x00000000
	.align		4
        /*0004*/ 	.word	0xffffffff
	.align		4
        /*0008*/ 	.word	0x00000000
	.align		4
        /*000c*/ 	.word	0xfffffffe
	.align		4
        /*0010*/ 	.word	0x00000000
	.align		4
        /*0014*/ 	.word	0xfffffffd
	.align		4
        /*0018*/ 	.word	0x00000000
	.align		4
        /*001c*/ 	.word	0xfffffffc


//--------------------- .text._Z7isprimePiS_      --------------------------
	.section	.text._Z7isprimePiS_,"ax",@progbits
	.align	128
        .global         _Z7isprimePiS_
        .type           _Z7isprimePiS_,@function
        .size           _Z7isprimePiS_,(.L_x_1 - _Z7isprimePiS_)
        .other          _Z7isprimePiS_,@"STO_CUDA_ENTRY STV_DEFAULT"
_Z7isprimePiS_:
.text._Z7isprimePiS_:
[----:B------:R-:W-:Y:S01]  /*0000*/  LDC R1, c[0x0][0x37c] ;  /* 0x0000df00ff017b82 */ /* 0x000fe20000000800 */
[----:B------:R-:W0:Y:S07]  /*0010*/  S2R R0, SR_TID.X ;  /* 0x0000000000007919 */ /* 0x000e2e0000002100 */
[----:B------:R-:W0:Y:S08]  /*0020*/  S2UR UR4, SR_CTAID.X ;  /* 0x00000000000479c3 */ /* 0x000e300000002500 */
[----:B------:R-:W0:Y:S02]  /*0030*/  LDC R3, c[0x0][0x360] ;  /* 0x0000d800ff037b82 */ /* 0x000e240000000800 */
[----:B0-----:R-:W-:-:S05]  /*0040*/  IMAD R0, R3, UR4, R0 ;  /* 0x0000000403007c24 */ /* 0x001fca000f8e0200 */
[----:B------:R-:W-:-:S13]  /*0050*/  ISETP.GE.AND P0, PT, R0, 0x2, PT ;  /* 0x000000020000780c */ /* 0x000fda0003f06270 */
[----:B------:R-:W-:Y:S05]  /*0060*/  @!P0 EXIT ;  /* 0x000000000000894d */ /* 0x000fea0003800000 */
[----:B------:R-:W0:Y:S01]  /*0070*/  LDC.64 R2, c[0x0][0x380] ;  /* 0x0000e000ff027b82 */ /* 0x000e220000000a00 */
[----:B------:R-:W0:Y:S02]  /*0080*/  LDCU.64 UR4, c[0x0][0x358] ;  /* 0x00006b00ff0477ac */ /* 0x000e240008000a00 */
[----:B0-----:R-:W2:Y:S02]  /*0090*/  LDG.E R5, desc[UR4][R2.64] ;  /* 0x0000000402057981 */ /* 0x001ea4000c1e1900 */
[----:B--2---:R-:W-:-:S13]  /*00a0*/  ISETP.GE.AND P0, PT, R0, R5, PT ;  /* 0x000000050000720c */ /* 0x004fda0003f06270 */
[----:B------:R-:W-:Y:S05]  /*00b0*/  @P0 EXIT ;  /* 0x000000000000094d */ /* 0x000fea0003800000 */
[----:B------:R-:W0:Y:S01]  /*00c0*/  I2F.U32.RP R4, R0 ;  /* 0x0000000000047306 */ /* 0x000e220000209000 */
[----:B------:R-:W-:Y:S01]  /*00d0*/  IMAD.MOV R7, RZ, RZ, -R0 ;  /* 0x000000ffff077224 */ /* 0x000fe200078e0a00 */
[----:B------:R-:W-:-:S06]  /*00e0*/  ISETP.NE.U32.AND P1, PT, R0, RZ, PT ;  /* 0x000000ff0000720c */ /* 0x000fcc0003f25070 */
[----:B0-----:R-:W0:Y:S02]  /*00f0*/  MUFU.RCP R4, R4 ;  /* 0x0000000400047308 */ /* 0x001e240000001000 */
[----:B0-----:R-:W-:-:S06]  /*0100*/  VIADD R2, R4, 0xffffffe ;  /* 0x0ffffffe04027836 */ /* 0x001fcc0000000000 */
[----:B------:R0:W1:Y:S02]  /*0110*/  F2I.FTZ.U32.TRUNC.NTZ R3, R2 ;  /* 0x0000000200037305 */ /* 0x000064000021f000 */
[----:B0-----:R-:W-:Y:S02]  /*0120*/  HFMA2 R2, -RZ, RZ, 0, 0 ;  /* 0x00000000ff027431 */ /* 0x001fe400000001ff */
[----:B-1----:R-:W-:-:S04]  /*0130*/  IMAD R7, R7, R3, RZ ;  /* 0x0000000307077224 */ /* 0x002fc800078e02ff */
[----:B------:R-:W-:-:S06]  /*0140*/  IMAD.HI.U32 R6, R3, R7, R2 ;  /* 0x0000000703067227 */ /* 0x000fcc00078e0002 */
[----:B------:R-:W-:-:S04]  /*0150*/  IMAD.HI.U32 R6, R6, R5, RZ ;  /* 0x0000000506067227 */ /* 0x000fc800078e00ff */
[----:B------:R-:W-:-:S04]  /*0160*/  IMAD.MOV R6, RZ, RZ, -R6 ;  /* 0x000000ffff067224 */ /* 0x000fc800078e0a06 */
[----:B------:R-:W-:-:S05]  /*0170*/  IMAD R5, R0, R6, R5 ;  /* 0x0000000600057224 */ /* 0x000fca00078e0205 */
[----:B------:R-:W-:-:S13]  /*0180*/  ISETP.GE.U32.AND P0, PT, R5, R0, PT ;  /* 0x000000000500720c */ /* 0x000fda0003f06070 */
[----:B------:R-:W-:-:S04]  /*0190*/  @P0 IADD3 R5, PT, PT, -R0, R5, RZ ;  /* 0x0000000500050210 */ /* 0x000fc80007ffe1ff */
[----:B------:R-:W-:-:S13]  /*01a0*/  ISETP.GE.U32.AND P0, PT, R5, R0, PT ;  /* 0x000000000500720c */ /* 0x000fda0003f06070 */
[----:B------:R-:W-:Y:S01]  /*01b0*/  @P0 IMAD.IADD R5, R5, 0x1, -R0 ;  /* 0x0000000105050824 */ /* 0x000fe200078e0a00 */
[----:B------:R-:W-:-:S04]  /*01c0*/  @!P1 LOP3.LUT R5, RZ, R0, RZ, 0x33, !PT ;  /* 0x00000000ff059212 */ /* 0x000fc800078e33ff */
[----:B------:R-:W-:-:S13]  /*01d0*/  ISETP.NE.AND P0, PT, R5, RZ, PT ;  /* 0x000000ff0500720c */ /* 0x000fda0003f05270 */
[----:B------:R-:W-:Y:S05]  /*01e0*/  @P0 EXIT ;  /* 0x000000000000094d */ /* 0x000fea0003800000 */
[----:B------:R-:W0:Y:S02]  /*01f0*/  LDC.64 R2, c[0x0][0x388] ;  /* 0x0000e200ff027b82 */ /* 0x000e240000000a00 */
[----:B0-----:R-:W-:Y:S01]  /*0200*/  STG.E desc[UR4][R2.64], RZ ;  /* 0x000000ff02007986 */ /* 0x001fe2000c101904 */
[----:B------:R-:W-:Y:S05]  /*0210*/  EXIT ;  /* 0x000000000000794d */ /* 0x000fea0003800000 */
.L_x_0:
[----:B------:R-:W-:-:S00]  /*0220*/  BRA `(.L_x_0) ;  /* 0xfffffffc00fc7947 */ /* 0x000fc0000383ffff */
[----:B------:R-:W-:-:S00]  /*0230*/  NOP ;  /* 0x0000000000007918 */ /* 0x000fc00000000000 */
        /* <DEDUP_REMOVED lines=12> */
.L_x_1:


//--------------------- .nv.shared.reserved.0     --------------------------
	.section	.nv.shared.reserved.0,"aw",@nobits
	.weak		__nv_reservedSMEM_offset_0_alias
	.size		__nv_reservedSMEM_offset_0_alias, 0, 64
	.other		__nv_reservedSMEM_offset_0_alias,@"STO_CUDA_RESERVED_SHARED STV_DEFAULT"
__nv_reservedSMEM_offset_0_alias:
	.zero		0
	.zero		64


//--------------------- .nv.constant0._Z7isprimePiS_ --------------------------
	.section	.nv.constant0._Z7isprimePiS_,"a",@progbits
	.sectionflags	@""
	.align	4
.nv.constant0._Z7isprimePiS_:
	.zero		912


//--------------------- SYMBOLS --------------------------

	.type		.nv.reservedSmem.offset0,@object
	.size		.nv.reservedSmem.offset0,0x4
